	.headerflags	@"EF_CUDA_TEXMODE_UNIFIED EF_CUDA_64BIT_ADDRESS EF_CUDA_ACCELERATORS EF_CUDA_SM90 EF_CUDA_VIRTUAL_SM(EF_CUDA_SM90)"
	.elftype	@"ET_EXEC"


//--------------------- .nv.info                  --------------------------
	.section	.nv.info,"",@"SHT_CUDA_INFO"
	.align	4


	//----- nvinfo : EIATTR_REGCOUNT
	.align		4
        /*0000*/ 	.byte	0x04, 0x2f
        /*0002*/ 	.short	(.L_1 - .L_0)
	.align		4
.L_0:
        /*0004*/ 	.word	index@(triton_poi_fused__unsafe_index_add_44)
        /*0008*/ 	.word	0x0000001e


	//----- nvinfo : EIATTR_MIN_STACK_SIZE
	.align		4
.L_1:
        /*000c*/ 	.byte	0x04, 0x12
        /*000e*/ 	.short	(.L_3 - .L_2)
	.align		4
.L_2:
        /*0010*/ 	.word	index@(triton_poi_fused__unsafe_index_add_44)
        /*0014*/ 	.word	0x00000000


	//----- nvinfo : EIATTR_FRAME_SIZE
	.align		4
.L_3:
        /*0018*/ 	.byte	0x04, 0x11
        /*001a*/ 	.short	(.L_5 - .L_4)
	.align		4
.L_4:
        /*001c*/ 	.word	index@(triton_poi_fused__unsafe_index_add_44)
        /*0020*/ 	.word	0x00000000


	//----- nvinfo : EIATTR_MIN_STACK_SIZE
	.align		4
.L_5:
        /*0024*/ 	.byte	0x04, 0x12
        /*0026*/ 	.short	(.L_7 - .L_6)
	.align		4
.L_6:
        /*0028*/ 	.word	index@(triton_poi_fused__unsafe_index_add_44)
        /*002c*/ 	.word	0x00000000
.L_7:


//--------------------- .nv.info.triton_poi_fused__unsafe_index_add_44 --------------------------
	.section	.nv.info.triton_poi_fused__unsafe_index_add_44,"",@"SHT_CUDA_INFO"
	.sectionflags	@""
	.align	4


	//----- nvinfo : EIATTR_CUDA_API_VERSION
	.align		4
        /*0000*/ 	.byte	0x04, 0x37
        /*0002*/ 	.short	(.L_9 - .L_8)
.L_8:
        /*0004*/ 	.word	0x0000007c


	//----- nvinfo : EIATTR_KPARAM_INFO
	.align		4
.L_9:
        /*0008*/ 	.byte	0x04, 0x17
        /*000a*/ 	.short	(.L_11 - .L_10)
.L_10:
        /*000c*/ 	.word	0x00000000
        /*0010*/ 	.short	0x0004
        /*0012*/ 	.short	0x0020
        /*0014*/ 	.byte	0x00, 0xf0, 0x11, 0x00


	//----- nvinfo : EIATTR_KPARAM_INFO
	.align		4
.L_11:
        /*0018*/ 	.byte	0x04, 0x17
        /*001a*/ 	.short	(.L_13 - .L_12)
.L_12:
        /*001c*/ 	.word	0x00000000
        /*0020*/ 	.short	0x0003
        /*0022*/ 	.short	0x0018
        /*0024*/ 	.byte	0x00, 0xf4, 0x21, 0x00


	//----- nvinfo : EIATTR_KPARAM_INFO
	.align		4
.L_13:
        /*0028*/ 	.byte	0x04, 0x17
        /*002a*/ 	.short	(.L_15 - .L_14)
.L_14:
        /*002c*/ 	.word	0x00000000
        /*0030*/ 	.short	0x0002
        /*0032*/ 	.short	0x0010
        /*0034*/ 	.byte	0x00, 0xf4, 0x21, 0x00


	//----- nvinfo : EIATTR_KPARAM_INFO
	.align		4
.L_15:
        /*0038*/ 	.byte	0x04, 0x17
        /*003a*/ 	.short	(.L_17 - .L_16)
.L_16:
        /*003c*/ 	.word	0x00000000
        /*0040*/ 	.short	0x0001
        /*0042*/ 	.short	0x0008
        /*0044*/ 	.byte	0x00, 0xf4, 0x21, 0x00


	//----- nvinfo : EIATTR_KPARAM_INFO
	.align		4
.L_17:
        /*0048*/ 	.byte	0x04, 0x17
        /*004a*/ 	.short	(.L_19 - .L_18)
.L_18:
        /*004c*/ 	.word	0x00000000
        /*0050*/ 	.short	0x0000
        /*0052*/ 	.short	0x0000
        /*0054*/ 	.byte	0x00, 0xf4, 0x21, 0x00


	//----- nvinfo : EIATTR_SPARSE_MMA_MASK
	.align		4
.L_19:
        /*0058*/ 	.byte	0x03, 0x50
        /*005a*/ 	.short	0x0000


	//----- nvinfo : EIATTR_MAXREG_COUNT
	.align		4
        /*005c*/ 	.byte	0x03, 0x1b
        /*005e*/ 	.short	0x00ff


	//----- nvinfo : EIATTR_EXIT_INSTR_OFFSETS
	.align		4
        /*0060*/ 	.byte	0x04, 0x1c
        /*0062*/ 	.short	(.L_21 - .L_20)


	//   ....[0]....
.L_20:
        /*0064*/ 	.word	0x000009e0


	//----- nvinfo : EIATTR_REQNTID
	.align		4
.L_21:
        /*0068*/ 	.byte	0x04, 0x10
        /*006a*/ 	.short	(.L_23 - .L_22)
.L_22:
        /*006c*/ 	.word	0x00000080
        /*0070*/ 	.word	0x00000001
        /*0074*/ 	.word	0x00000001


	//----- nvinfo : EIATTR_CBANK_PARAM_SIZE
	.align		4
.L_23:
        /*0078*/ 	.byte	0x03, 0x19
        /*007a*/ 	.short	0x0024


	//----- nvinfo : EIATTR_PARAM_CBANK
	.align		4
        /*007c*/ 	.byte	0x04, 0x0a
        /*007e*/ 	.short	(.L_25 - .L_24)
	.align		4
.L_24:
        /*0080*/ 	.word	index@(.nv.constant0.triton_poi_fused__unsafe_index_add_44)
        /*0084*/ 	.short	0x0210
        /*0086*/ 	.short	0x0024


	//----- nvinfo : EIATTR_SW_WAR
	.align		4
.L_25:
        /*0088*/ 	.byte	0x04, 0x36
        /*008a*/ 	.short	(.L_27 - .L_26)
.L_26:
        /*008c*/ 	.word	0x00000008
.L_27:


//--------------------- .nv.callgraph             --------------------------
	.section	.nv.callgraph,"",@"SHT_CUDA_CALLGRAPH"
	.align	4
	.sectionentsize	8
	.align		4
        /*0000*/ 	.word	0x00000000
	.align		4
        /*0004*/ 	.word	0xffffffff
	.align		4
        /*0008*/ 	.word	0x00000000
	.align		4
        /*000c*/ 	.word	0xfffffffe
	.align		4
        /*0010*/ 	.word	0x00000000
	.align		4
        /*0014*/ 	.word	0xfffffffd
	.align		4
        /*0018*/ 	.word	0x00000000
	.align		4
        /*001c*/ 	.word	0xfffffffc


//--------------------- .text.triton_poi_fused__unsafe_index_add_44 --------------------------
	.section	.text.triton_poi_fused__unsafe_index_add_44,"ax",@progbits
	.align	128
        .global         triton_poi_fused__unsafe_index_add_44
        .type           triton_poi_fused__unsafe_index_add_44,@function
        .size           triton_poi_fused__unsafe_index_add_44,(.L_x_1 - triton_poi_fused__unsafe_index_add_44)
        .other          triton_poi_fused__unsafe_index_add_44,@"STO_CUDA_ENTRY STV_DEFAULT"
triton_poi_fused__unsafe_index_add_44:
.text.triton_poi_fused__unsafe_index_add_44:
[----:B------:R-:W-:Y:S01]  /*0000*/  LDC R1, c[0x0][0x28] ;  /* 0x00000a00ff017b82 */ /* 0x000fe20000000800 */
[----:B------:R-:W1:Y:S07]  /*0010*/  S2R R0, SR_TID.X ;  /* 0x0000000000007919 */ /* 0x000e6e0000002100 */
[----:B------:R-:W2:Y:S01]  /*0020*/  LDC.64 R4, c[0x0][0x210] ;  /* 0x00008400ff047b82 */ /* 0x000ea20000000a00 */
[----:B------:R-:W-:Y:S01]  /*0030*/  ULDC.64 UR4, c[0x0][0x208] ;  /* 0x0000820000047ab9 */ /* 0x000fe20000000a00 */
[----:B------:R-:W-:Y:S01]  /*0040*/  ULDC.64 UR6, c[0x0][0x218] ;  /* 0x0000860000067ab9 */ /* 0x000fe20000000a00 */
[----:B------:R-:W3:Y:S01]  /*0050*/  S2R R3, SR_CTAID.X ;  /* 0x0000000000037919 */ /* 0x000ee20000002500 */
[----:B------:R-:W-:Y:S01]  /*0060*/  ULDC.64 UR8, c[0x0][0x220] ;  /* 0x0000880000087ab9 */ /* 0x000fe20000000a00 */
[----:B-1----:R-:W-:Y:S01]  /*0070*/  IMAD.SHL.U32 R0, R0, 0x4, RZ ;  /* 0x0000000400007824 */ /* 0x002fe200078e00ff */
[----:B---3--:R-:W-:-:S04]  /*0080*/  SHF.R.S32.HI R13, RZ, 0x15, R3 ;  /* 0x00000015ff0d7819 */ /* 0x008fc80000011403 */
[----:B------:R-:W-:Y:S02]  /*0090*/  LOP3.LUT R0, R0, 0x1fc, RZ, 0xc0, !PT ;  /* 0x000001fc00007812 */ /* 0x000fe400078ec0ff */
[----:B------:R-:W-:-:S03]  /*00a0*/  SGXT R13, R13, 0x1 ;  /* 0x000000010d0d781a */ /* 0x000fc60000000200 */
[----:B------:R-:W-:-:S04]  /*00b0*/  IMAD R14, R3, 0x400, R0 ;  /* 0x00000400030e7824 */ /* 0x000fc800078e0200 */
[----:B------:R-:W-:Y:S01]  /*00c0*/  VIADD R0, R14, 0x200 ;  /* 0x000002000e007836 */ /* 0x000fe20000000000 */
[----:B------:R-:W-:-:S04]  /*00d0*/  SHF.R.S32.HI R3, RZ, 0x1f, R14 ;  /* 0x0000001fff037819 */ /* 0x000fc8000001140e */
[----:B------:R-:W-:Y:S02]  /*00e0*/  LEA.HI R2, R13, R0, RZ, 0x6 ;  /* 0x000000000d027211 */ /* 0x000fe400078f30ff */
[----:B------:R-:W-:Y:S02]  /*00f0*/  LEA.HI R6, R3, R14, RZ, 0x6 ;  /* 0x0000000e03067211 */ /* 0x000fe400078f30ff */
[----:B------:R-:W-:Y:S02]  /*0100*/  SHF.R.S32.HI R3, RZ, 0x6, R2 ;  /* 0x00000006ff037819 */ /* 0x000fe40000011402 */
[----:B------:R-:W-:Y:S02]  /*0110*/  SHF.R.S32.HI R2, RZ, 0x6, R6 ;  /* 0x00000006ff027819 */ /* 0x000fe40000011406 */
[----:B------:R-:W-:Y:S02]  /*0120*/  LEA.HI R8, R3, R3, RZ, 0x6 ;  /* 0x0000000303087211 */ /* 0x000fe400078f30ff */
[----:B------:R-:W-:-:S02]  /*0130*/  LEA.HI R7, R2, R2, RZ, 0x6 ;  /* 0x0000000202077211 */ /* 0x000fc400078f30ff */
[----:B------:R-:W-:Y:S02]  /*0140*/  LOP3.LUT R8, R8, 0xffffffc0, RZ, 0xc0, !PT ;  /* 0xffffffc008087812 */ /* 0x000fe400078ec0ff */
[----:B------:R-:W-:-:S03]  /*0150*/  LOP3.LUT R7, R7, 0xffffffc0, RZ, 0xc0, !PT ;  /* 0xffffffc007077812 */ /* 0x000fc600078ec0ff */
[----:B------:R-:W-:Y:S02]  /*0160*/  IMAD.IADD R3, R3, 0x1, -R8 ;  /* 0x0000000103037824 */ /* 0x000fe400078e0a08 */
[----:B------:R-:W-:Y:S02]  /*0170*/  IMAD.IADD R7, R2, 0x1, -R7 ;  /* 0x0000000102077824 */ /* 0x000fe400078e0a07 */
[----:B--2---:R-:W-:-:S04]  /*0180*/  IMAD.WIDE R2, R3, 0x8, R4 ;  /* 0x0000000803027825 */ /* 0x004fc800078e0204 */
[----:B------:R-:W-:Y:S01]  /*0190*/  IMAD.WIDE R16, R7, 0x8, R4 ;  /* 0x0000000807107825 */ /* 0x000fe200078e0204 */
[----:B------:R-:W-:Y:S01]  /*01a0*/  LOP3.LUT R7, R6, 0xffffffc0, RZ, 0xc0, !PT ;  /* 0xffffffc006077812 */ /* 0x000fe200078ec0ff */
[----:B------:R-:W2:Y:S04]  /*01b0*/  LDG.E.EL.64 R2, desc[UR4][R2.64] ;  /* 0x0000000402027981 */ /* 0x000ea8000c2e1b00 */
[----:B------:R-:W3:Y:S01]  /*01c0*/  LDG.E.EL.64 R16, desc[UR4][R16.64] ;  /* 0x0000000410107981 */ /* 0x000ee2000c2e1b00 */
[----:B------:R-:W-:-:S04]  /*01d0*/  IMAD.IADD R7, R14, 0x1, -R7 ;  /* 0x000000010e077824 */ /* 0x000fc800078e0a07 */
[----:B------:R-:W-:-:S06]  /*01e0*/  IMAD.WIDE R8, R7, 0x8, R4 ;  /* 0x0000000807087825 */ /* 0x000fcc00078e0204 */
[----:B------:R-:W4:Y:S01]  /*01f0*/  LDG.E.EL.128 R8, desc[UR4][R8.64] ;  /* 0x0000000408087981 */ /* 0x000f22000c2e1d00 */
[----:B------:R-:W-:-:S05]  /*0200*/  VIADD R6, R14, 0x2 ;  /* 0x000000020e067836 */ /* 0x000fca0000000000 */
[----:B------:R-:W-:-:S04]  /*0210*/  LEA.HI R7, R13, R6, RZ, 0x6 ;  /* 0x000000060d077211 */ /* 0x000fc800078f30ff */
[----:B------:R-:W-:-:S05]  /*0220*/  LOP3.LUT R7, R7, 0xffffffc0, RZ, 0xc0, !PT ;  /* 0xffffffc007077812 */ /* 0x000fca00078ec0ff */
[----:B------:R-:W-:-:S04]  /*0230*/  IMAD.IADD R7, R6, 0x1, -R7 ;  /* 0x0000000106077824 */ /* 0x000fc800078e0a07 */
[----:B------:R-:W-:-:S06]  /*0240*/  IMAD.WIDE R4, R7, 0x8, R4 ;  /* 0x0000000807047825 */ /* 0x000fcc00078e0204 */
[----:B------:R-:W5:Y:S01]  /*0250*/  LDG.E.EL.128 R4, desc[UR4][R4.64] ;  /* 0x0000000404047981 */ /* 0x000f62000c2e1d00 */
[C---:B------:R-:W-:Y:S02]  /*0260*/  LEA.HI R12, R13.reuse, R14, RZ, 0xc ;  /* 0x0000000e0d0c7211 */ /* 0x040fe400078f60ff */
[----:B------:R-:W-:Y:S02]  /*0270*/  LEA.HI R0, R13, R0, RZ, 0xc ;  /* 0x000000000d007211 */ /* 0x000fe400078f60ff */
[----:B------:R-:W-:Y:S02]  /*0280*/  SHF.R.S32.HI R12, RZ, 0xc, R12 ;  /* 0x0000000cff0c7819 */ /* 0x000fe4000001140c */
[----:B------:R-:W-:-:S03]  /*0290*/  SHF.R.S32.HI R0, RZ, 0xc, R0 ;  /* 0x0000000cff007819 */ /* 0x000fc60000011400 */
[----:B------:R-:W-:Y:S02]  /*02a0*/  IMAD.SHL.U32 R12, R12, 0x400, RZ ;  /* 0x000004000c0c7824 */ /* 0x000fe400078e00ff */
[----:B------:R-:W-:Y:S01]  /*02b0*/  IMAD.SHL.U32 R0, R0, 0x400, RZ ;  /* 0x0000040000007824 */ /* 0x000fe200078e00ff */
[----:B--2---:R-:W-:Y:S02]  /*02c0*/  SHF.R.U32.HI R15, RZ, 0x1a, R3 ;  /* 0x0000001aff0f7819 */ /* 0x004fe40000011603 */
[----:B---3--:R-:W-:Y:S02]  /*02d0*/  SHF.R.U32.HI R19, RZ, 0x1a, R17 ;  /* 0x0000001aff137819 */ /* 0x008fe40000011611 */
[----:B------:R-:W-:Y:S02]  /*02e0*/  LOP3.LUT R15, R15, 0x20, RZ, 0xc0, !PT ;  /* 0x000000200f0f7812 */ /* 0x000fe400078ec0ff */
[----:B------:R-:W-:Y:S02]  /*02f0*/  LOP3.LUT R19, R19, 0x20, RZ, 0xc0, !PT ;  /* 0x0000002013137812 */ /* 0x000fe400078ec0ff */
[----:B------:R-:W-:-:S02]  /*0300*/  IADD3 R13, P1, R2, R15, RZ ;  /* 0x0000000f020d7210 */ /* 0x000fc40007f3e0ff */
[----:B------:R-:W-:Y:S02]  /*0310*/  IADD3 R18, P0, R16, R19, RZ ;  /* 0x0000001310127210 */ /* 0x000fe40007f1e0ff */
[----:B------:R-:W-:Y:S01]  /*0320*/  SHF.R.S32.HI R19, RZ, 0x1f, R12 ;  /* 0x0000001fff137819 */ /* 0x000fe2000001140c */
[----:B------:R-:W-:Y:S01]  /*0330*/  IMAD.X R16, RZ, RZ, R3, P1 ;  /* 0x000000ffff107224 */ /* 0x000fe200008e0603 */
[----:B----4-:R-:W-:Y:S01]  /*0340*/  SHF.R.U32.HI R2, RZ, 0x1a, R9 ;  /* 0x0000001aff027819 */ /* 0x010fe20000011609 */
[----:B------:R-:W-:Y:S01]  /*0350*/  IMAD.X R17, RZ, RZ, R17, P0 ;  /* 0x000000ffff117224 */ /* 0x000fe200000e0611 */
[----:B------:R-:W-:Y:S02]  /*0360*/  SHF.R.S32.HI R15, RZ, 0x1f, R0 ;  /* 0x0000001fff0f7819 */ /* 0x000fe40000011400 */
[----:B------:R-:W-:Y:S02]  /*0370*/  LEA R21, P1, R13, R0, 0x5 ;  /* 0x000000000d157211 */ /* 0x000fe400078228ff */
[----:B------:R-:W-:-:S02]  /*0380*/  LEA R25, P0, R18, R12, 0x5 ;  /* 0x0000000c12197211 */ /* 0x000fc400078028ff */
[----:B------:R-:W-:Y:S02]  /*0390*/  LOP3.LUT R12, R2, 0x20, RZ, 0xc0, !PT ;  /* 0x00000020020c7812 */ /* 0x000fe400078ec0ff */
[----:B------:R-:W-:Y:S02]  /*03a0*/  SHF.R.U32.HI R0, RZ, 0x1a, R11 ;  /* 0x0000001aff007819 */ /* 0x000fe4000001160b */
[----:B------:R-:W-:Y:S02]  /*03b0*/  LEA.HI.X R15, R13, R15, R16, 0x5, P1 ;  /* 0x0000000f0d0f7211 */ /* 0x000fe400008f2c10 */
[----:B------:R-:W-:Y:S02]  /*03c0*/  LEA.HI.X R19, R18, R19, R17, 0x5, P0 ;  /* 0x0000001312137211 */ /* 0x000fe400000f2c11 */
[C-C-:B------:R-:W-:Y:S02]  /*03d0*/  IADD3 R2, P0, P1, R12.reuse, R25, R8.reuse ;  /* 0x000000190c027210 */ /* 0x140fe4000791e008 */
[----:B------:R-:W-:-:S02]  /*03e0*/  IADD3 R12, P2, P3, R12, R21, R8 ;  /* 0x000000150c0c7210 */ /* 0x000fc40007b5e008 */
[----:B------:R-:W-:Y:S02]  /*03f0*/  LOP3.LUT R0, R0, 0x20, RZ, 0xc0, !PT ;  /* 0x0000002000007812 */ /* 0x000fe400078ec0ff */
[--C-:B------:R-:W-:Y:S02]  /*0400*/  IADD3.X R3, RZ, R19, R9.reuse, P0, P1 ;  /* 0x00000013ff037210 */ /* 0x100fe400007e2409 */
[----:B------:R-:W-:Y:S02]  /*0410*/  IADD3.X R9, RZ, R15, R9, P2, P3 ;  /* 0x0000000fff097210 */ /* 0x000fe400017e6409 */
[C-C-:B------:R-:W-:Y:S02]  /*0420*/  IADD3 R18, P0, P1, R0.reuse, R25, R10.reuse ;  /* 0x0000001900127210 */ /* 0x140fe4000791e00a */
[----:B------:R-:W-:Y:S01]  /*0430*/  IADD3 R0, P2, P3, R0, R21, R10 ;  /* 0x0000001500007210 */ /* 0x000fe20007b5e00a */
[----:B------:R-:W-:Y:S01]  /*0440*/  IMAD.SHL.U32 R10, R12, 0x4, RZ ;  /* 0x000000040c0a7824 */ /* 0x000fe200078e00ff */
[C---:B------:R-:W-:Y:S01]  /*0450*/  SHF.L.U64.HI R3, R2.reuse, 0x2, R3 ;  /* 0x0000000202037819 */ /* 0x040fe20000010203 */
[----:B------:R-:W-:Y:S01]  /*0460*/  IMAD.SHL.U32 R2, R2, 0x4, RZ ;  /* 0x0000000402027824 */ /* 0x000fe200078e00ff */
[----:B------:R-:W-:-:S02]  /*0470*/  SHF.L.U64.HI R16, R12, 0x2, R9 ;  /* 0x000000020c107819 */ /* 0x000fc40000010209 */
[--C-:B------:R-:W-:Y:S02]  /*0480*/  IADD3.X R17, RZ, R19, R11.reuse, P0, P1 ;  /* 0x00000013ff117210 */ /* 0x100fe400007e240b */
[----:B------:R-:W-:Y:S01]  /*0490*/  IADD3 R12, P0, R10, UR6, RZ ;  /* 0x000000060a0c7c10 */ /* 0x000fe2000ff1e0ff */
[----:B------:R-:W-:Y:S01]  /*04a0*/  IMAD.SHL.U32 R20, R18, 0x4, RZ ;  /* 0x0000000412147824 */ /* 0x000fe200078e00ff */
[----:B------:R-:W-:Y:S02]  /*04b0*/  IADD3 R8, P4, R2, UR6, RZ ;  /* 0x0000000602087c10 */ /* 0x000fe4000ff9e0ff */
[----:B------:R-:W-:Y:S02]  /*04c0*/  IADD3 R2, P5, R2, UR8, RZ ;  /* 0x0000000802027c10 */ /* 0x000fe4000ffbe0ff */
[----:B------:R-:W-:Y:S02]  /*04d0*/  IADD3.X R27, RZ, R15, R11, P2, P3 ;  /* 0x0000000fff1b7210 */ /* 0x000fe400017e640b */
[----:B------:R-:W-:-:S02]  /*04e0*/  IADD3 R10, P1, R10, UR8, RZ ;  /* 0x000000080a0a7c10 */ /* 0x000fc4000ff3e0ff */
[----:B------:R-:W-:Y:S02]  /*04f0*/  IADD3.X R13, R16, UR7, RZ, P0, !PT ;  /* 0x00000007100d7c10 */ /* 0x000fe400087fe4ff */
[----:B------:R-:W-:Y:S02]  /*0500*/  IADD3.X R9, R3, UR7, RZ, P4, !PT ;  /* 0x0000000703097c10 */ /* 0x000fe4000a7fe4ff */
[----:B------:R-:W-:Y:S01]  /*0510*/  SHF.L.U64.HI R17, R18, 0x2, R17 ;  /* 0x0000000212117819 */ /* 0x000fe20000010211 */
[----:B------:R5:W2:Y:S01]  /*0520*/  LDG.E.EL R22, desc[UR4][R12.64] ;  /* 0x000000040c167981 */ /* 0x000aa2000c2e1900 */
[----:B------:R-:W-:Y:S02]  /*0530*/  IADD3.X R3, R3, UR9, RZ, P5, !PT ;  /* 0x0000000903037c10 */ /* 0x000fe4000affe4ff */
[----:B------:R-:W-:Y:S01]  /*0540*/  IADD3 R26, P0, R20, UR6, RZ ;  /* 0x00000006141a7c10 */ /* 0x000fe2000ff1e0ff */
[----:B------:R-:W3:Y:S01]  /*0550*/  LDG.E.EL R8, desc[UR4][R8.64] ;  /* 0x0000000408087981 */ /* 0x000ee2000c2e1900 */
[----:B------:R-:W-:-:S02]  /*0560*/  IADD3.X R11, R16, UR9, RZ, P1, !PT ;  /* 0x00000009100b7c10 */ /* 0x000fc40008ffe4ff */
[C---:B------:R-:W-:Y:S01]  /*0570*/  SHF.L.U64.HI R18, R0.reuse, 0x2, R27 ;  /* 0x0000000200127819 */ /* 0x040fe2000001021b */
[----:B------:R-:W-:Y:S01]  /*0580*/  IMAD.SHL.U32 R0, R0, 0x4, RZ ;  /* 0x0000000400007824 */ /* 0x000fe200078e00ff */
[----:B------:R-:W-:Y:S01]  /*0590*/  IADD3 R16, P1, R20, UR8, RZ ;  /* 0x0000000814107c10 */ /* 0x000fe2000ff3e0ff */
[----:B------:R1:W3:Y:S01]  /*05a0*/  LDG.E.EL R23, desc[UR4][R2.64] ;  /* 0x0000000402177981 */ /* 0x0002e2000c2e1900 */
[----:B-----5:R-:W-:Y:S02]  /*05b0*/  SHF.R.U32.HI R13, RZ, 0x1a, R5 ;  /* 0x0000001aff0d7819 */ /* 0x020fe40000011605 */
[----:B------:R-:W-:Y:S01]  /*05c0*/  IADD3.X R27, R17, UR7, RZ, P0, !PT ;  /* 0x00000007111b7c10 */ /* 0x000fe200087fe4ff */
[----:B------:R-:W2:Y:S01]  /*05d0*/  LDG.E.EL R11, desc[UR4][R10.64] ;  /* 0x000000040a0b7981 */ /* 0x000ea2000c2e1900 */
[----:B------:R-:W-:Y:S02]  /*05e0*/  IADD3.X R17, R17, UR9, RZ, P1, !PT ;  /* 0x0000000911117c10 */ /* 0x000fe40008ffe4ff */
[----:B------:R-:W-:Y:S01]  /*05f0*/  IADD3 R12, P1, R0, UR8, RZ ;  /* 0x00000008000c7c10 */ /* 0x000fe2000ff3e0ff */
[----:B------:R4:W5:Y:S01]  /*0600*/  LDG.E.EL R20, desc[UR4][R26.64] ;  /* 0x000000041a147981 */ /* 0x000962000c2e1900 */
[----:B-1----:R-:W-:-:S02]  /*0610*/  IADD3 R2, P0, R0, UR6, RZ ;  /* 0x0000000600027c10 */ /* 0x002fc4000ff1e0ff */
[----:B------:R-:W-:Y:S01]  /*0620*/  LOP3.LUT R0, R13, 0x20, RZ, 0xc0, !PT ;  /* 0x000000200d007812 */ /* 0x000fe200078ec0ff */
[----:B------:R1:W5:Y:S01]  /*0630*/  LDG.E.EL R9, desc[UR4][R16.64] ;  /* 0x0000000410097981 */ /* 0x000362000c2e1900 */
[----:B------:R-:W-:Y:S02]  /*0640*/  SHF.R.U32.HI R24, RZ, 0x1a, R7 ;  /* 0x0000001aff187819 */ /* 0x000fe40000011607 */
[----:B------:R-:W-:Y:S02]  /*0650*/  IADD3.X R3, R18, UR7, RZ, P0, !PT ;  /* 0x0000000712037c10 */ /* 0x000fe400087fe4ff */
[----:B------:R-:W-:Y:S02]  /*0660*/  IADD3.X R13, R18, UR9, RZ, P1, !PT ;  /* 0x00000009120d7c10 */ /* 0x000fe40008ffe4ff */
[--C-:B------:R-:W-:Y:S02]  /*0670*/  IADD3 R18, P2, P3, R0, R25, R4.reuse ;  /* 0x0000001900127210 */ /* 0x100fe40007b5e004 */
[----:B------:R-:W-:Y:S01]  /*0680*/  LOP3.LUT R24, R24, 0x20, RZ, 0xc0, !PT ;  /* 0x0000002018187812 */ /* 0x000fe200078ec0ff */
[----:B------:R1:W5:Y:S01]  /*0690*/  LDG.E.EL R3, desc[UR4][R2.64] ;  /* 0x0000000402037981 */ /* 0x000362000c2e1900 */
[----:B------:R-:W-:Y:S01]  /*06a0*/  IADD3 R0, P0, P1, R0, R21, R4 ;  /* 0x0000001500007210 */ /* 0x000fe2000791e004 */
[----:B------:R-:W-:Y:S01]  /*06b0*/  IMAD.SHL.U32 R4, R18, 0x4, RZ ;  /* 0x0000000412047824 */ /* 0x000fe200078e00ff */
[----:B0---4-:R-:W-:Y:S01]  /*06c0*/  IADD3.X R27, RZ, R19, R5, P2, P3 ;  /* 0x00000013ff1b7210 */ /* 0x011fe200017e6405 */
[----:B------:R0:W4:Y:S01]  /*06d0*/  LDG.E.EL R10, desc[UR4][R12.64] ;  /* 0x000000040c0a7981 */ /* 0x000122000c2e1900 */
[----:B------:R-:W-:-:S02]  /*06e0*/  IADD3 R25, P5, P6, R24, R25, R6 ;  /* 0x0000001918197210 */ /* 0x000fc40007ebe006 */
[----:B------:R-:W-:Y:S02]  /*06f0*/  IADD3 R21, P2, P3, R24, R21, R6 ;  /* 0x0000001518157210 */ /* 0x000fe40007b5e006 */
[----:B-1----:R-:W-:Y:S02]  /*0700*/  SHF.L.U64.HI R16, R18, 0x2, R27 ;  /* 0x0000000212107819 */ /* 0x002fe4000001021b */
[----:B------:R-:W-:Y:S02]  /*0710*/  IADD3.X R17, RZ, R15, R5, P0, P1 ;  /* 0x0000000fff117210 */ /* 0x000fe400007e2405 */
[----:B------:R-:W-:Y:S02]  /*0720*/  IADD3 R18, P4, R4, UR6, RZ ;  /* 0x0000000604127c10 */ /* 0x000fe4000ff9e0ff */
[----:B------:R-:W-:Y:S01]  /*0730*/  IADD3 R6, P0, R4, UR8, RZ ;  /* 0x0000000804067c10 */ /* 0x000fe2000ff1e0ff */
[----:B------:R-:W-:Y:S01]  /*0740*/  IMAD.SHL.U32 R4, R25, 0x4, RZ ;  /* 0x0000000419047824 */ /* 0x000fe200078e00ff */
[----:B------:R-:W-:-:S02]  /*0750*/  IADD3.X R2, RZ, R19, R7, P5, P6 ;  /* 0x00000013ff027210 */ /* 0x000fc40002fec407 */
[----:B0-----:R-:W-:Y:S02]  /*0760*/  IADD3.X R12, RZ, R15, R7, P2, P3 ;  /* 0x0000000fff0c7210 */ /* 0x001fe400017e6407 */
[----:B------:R-:W-:Y:S02]  /*0770*/  SHF.L.U64.HI R5, R25, 0x2, R2 ;  /* 0x0000000219057819 */ /* 0x000fe40000010202 */
[----:B------:R-:W-:Y:S02]  /*0780*/  IADD3.X R7, R16, UR9, RZ, P0, !PT ;  /* 0x0000000910077c10 */ /* 0x000fe400087fe4ff */
[C---:B------:R-:W-:Y:S01]  /*0790*/  SHF.L.U64.HI R2, R0.reuse, 0x2, R17 ;  /* 0x0000000200027819 */ /* 0x040fe20000010211 */
[----:B------:R-:W-:Y:S01]  /*07a0*/  IMAD.SHL.U32 R0, R0, 0x4, RZ ;  /* 0x0000000400007824 */ /* 0x000fe200078e00ff */
[----:B------:R-:W-:Y:S01]  /*07b0*/  IADD3 R26, P0, R4, UR6, RZ ;  /* 0x00000006041a7c10 */ /* 0x000fe2000ff1e0ff */
[----:B------:R-:W-:Y:S01]  /*07c0*/  IMAD.SHL.U32 R13, R21, 0x4, RZ ;  /* 0x00000004150d7824 */ /* 0x000fe200078e00ff */
[----:B------:R-:W-:Y:S01]  /*07d0*/  IADD3.X R19, R16, UR7, RZ, P4, !PT ;  /* 0x0000000710137c10 */ /* 0x000fe2000a7fe4ff */
[----:B------:R0:W4:Y:S01]  /*07e0*/  LDG.E.EL R25, desc[UR4][R6.64] ;  /* 0x0000000406197981 */ /* 0x000122000c2e1900 */
[----:B------:R-:W-:-:S02]  /*07f0*/  IADD3.X R27, R5, UR7, RZ, P0, !PT ;  /* 0x00000007051b7c10 */ /* 0x000fc400087fe4ff */
[----:B------:R-:W-:Y:S01]  /*0800*/  IADD3 R16, P0, R0, UR6, RZ ;  /* 0x0000000600107c10 */ /* 0x000fe2000ff1e0ff */
[----:B------:R1:W4:Y:S01]  /*0810*/  LDG.E.EL R24, desc[UR4][R18.64] ;  /* 0x0000000412187981 */ /* 0x000322000c2e1900 */
[----:B------:R-:W-:Y:S02]  /*0820*/  IADD3 R4, P1, R4, UR8, RZ ;  /* 0x0000000804047c10 */ /* 0x000fe4000ff3e0ff */
[----:B------:R-:W-:Y:S02]  /*0830*/  IADD3.X R17, R2, UR7, RZ, P0, !PT ;  /* 0x0000000702117c10 */ /* 0x000fe400087fe4ff */
[----:B------:R-:W-:Y:S02]  /*0840*/  SHF.L.U64.HI R15, R21, 0x2, R12 ;  /* 0x00000002150f7819 */ /* 0x000fe4000001020c */
[----:B0-----:R-:W-:Y:S01]  /*0850*/  IADD3 R6, P2, R0, UR8, RZ ;  /* 0x0000000800067c10 */ /* 0x001fe2000ff5e0ff */
[----:B------:R0:W4:Y:S01]  /*0860*/  LDG.E.EL R21, desc[UR4][R26.64] ;  /* 0x000000041a157981 */ /* 0x000122000c2e1900 */
[----:B------:R-:W-:-:S02]  /*0870*/  IADD3.X R5, R5, UR9, RZ, P1, !PT ;  /* 0x0000000905057c10 */ /* 0x000fc40008ffe4ff */
[----:B-1----:R-:W-:Y:S02]  /*0880*/  IADD3 R18, P0, R13, UR8, RZ ;  /* 0x000000080d127c10 */ /* 0x002fe4000ff1e0ff */
[----:B------:R-:W-:Y:S01]  /*0890*/  IADD3 R12, P1, R13, UR6, RZ ;  /* 0x000000060d0c7c10 */ /* 0x000fe2000ff3e0ff */
[----:B------:R2:W4:Y:S01]  /*08a0*/  LDG.E.EL R0, desc[UR4][R4.64] ;  /* 0x0000000404007981 */ /* 0x000522000c2e1900 */
[----:B------:R-:W-:Y:S02]  /*08b0*/  IADD3.X R7, R2, UR9, RZ, P2, !PT ;  /* 0x0000000902077c10 */ /* 0x000fe400097fe4ff */
[----:B------:R-:W-:Y:S01]  /*08c0*/  IADD3.X R19, R15, UR9, RZ, P0, !PT ;  /* 0x000000090f137c10 */ /* 0x000fe200087fe4ff */
[----:B------:R-:W4:Y:S01]  /*08d0*/  LDG.E.EL R2, desc[UR4][R16.64] ;  /* 0x0000000410027981 */ /* 0x000f22000c2e1900 */
[----:B------:R-:W-:Y:S01]  /*08e0*/  IADD3.X R13, R15, UR7, RZ, P1, !PT ;  /* 0x000000070f0d7c10 */ /* 0x000fe20008ffe4ff */
[----:B0-----:R-:W0:Y:S02]  /*08f0*/  LDC.64 R26, c[0x0][0x228] ;  /* 0x00008a00ff1a7b82 */ /* 0x001e240000000a00 */
[----:B------:R-:W4:Y:S04]  /*0900*/  LDG.E.EL R7, desc[UR4][R6.64] ;  /* 0x0000000406077981 */ /* 0x000f28000c2e1900 */
[----:B------:R-:W4:Y:S04]  /*0910*/  LDG.E.EL R12, desc[UR4][R12.64] ;  /* 0x000000040c0c7981 */ /* 0x000f28000c2e1900 */
[----:B------:R-:W4:Y:S01]  /*0920*/  LDG.E.EL R19, desc[UR4][R18.64] ;  /* 0x0000000412137981 */ /* 0x000f22000c2e1900 */
[----:B0-----:R-:W-:-:S04]  /*0930*/  IMAD.WIDE R14, R14, 0x4, R26 ;  /* 0x000000040e0e7825 */ /* 0x001fc800078e021a */
[----:B---3--:R-:W-:Y:S01]  /*0940*/  FADD R8, R8, R23 ;  /* 0x0000001708087221 */ /* 0x008fe20000000000 */
[----:B--2---:R-:W-:Y:S01]  /*0950*/  FADD R4, R22, R11 ;  /* 0x0000000b16047221 */ /* 0x004fe20000000000 */
[----:B-----5:R-:W-:Y:S01]  /*0960*/  FADD R9, R20, R9 ;  /* 0x0000000914097221 */ /* 0x020fe20000000000 */
[----:B----4-:R-:W-:Y:S01]  /*0970*/  FADD R5, R3, R10 ;  /* 0x0000000a03057221 */ /* 0x010fe20000000000 */
[----:B------:R-:W-:Y:S01]  /*0980*/  FADD R10, R24, R25 ;  /* 0x00000019180a7221 */ /* 0x000fe20000000000 */
[----:B------:R-:W-:Y:S01]  /*0990*/  FADD R11, R21, R0 ;  /* 0x00000000150b7221 */ /* 0x000fe20000000000 */
[----:B------:R-:W-:-:S04]  /*09a0*/  FADD R6, R2, R7 ;  /* 0x0000000702067221 */ /* 0x000fc80000000000 */
[----:B------:R-:W-:Y:S01]  /*09b0*/  STG.E.128 desc[UR4][R14.64], R8 ;  /* 0x000000080e007986 */ /* 0x000fe2000c101d04 */
[----:B------:R-:W-:-:S05]  /*09c0*/  FADD R7, R12, R19 ;  /* 0x000000130c077221 */ /* 0x000fca0000000000 */
[----:B------:R-:W-:Y:S01]  /*09d0*/  STG.E.128 desc[UR4][R14.64+0x800], R4 ;  /* 0x000800040e007986 */ /* 0x000fe2000c101d04 */
[----:B------:R-:W-:Y:S05]  /*09e0*/  EXIT ;  /* 0x000000000000794d */ /* 0x000fea0003800000 */
.L_x_0:
[----:B------:R-:W-:-:S00]  /*09f0*/  BRA `(.L_x_0) ;  /* 0xfffffffc00fc7947 */ /* 0x000fc0000383ffff */
[----:B------:R-:W-:-:S00]  /*0a00*/  NOP ;  /* 0x0000000000007918 */ /* 0x000fc00000000000 */
[----:B------:R-:W-:-:S00]  /*0a10*/  NOP ;  /* 0x0000000000007918 */ /* 0x000fc00000000000 */
[----:B------:R-:W-:-:S00]  /*0a20*/  NOP ;  /* 0x0000000000007918 */ /* 0x000fc00000000000 */
[----:B------:R-:W-:-:S00]  /*0a30*/  NOP ;  /* 0x0000000000007918 */ /* 0x000fc00000000000 */
[----:B------:R-:W-:-:S00]  /*0a40*/  NOP ;  /* 0x0000000000007918 */ /* 0x000fc00000000000 */
[----:B------:R-:W-:-:S00]  /*0a50*/  NOP ;  /* 0x0000000000007918 */ /* 0x000fc00000000000 */
[----:B------:R-:W-:-:S00]  /*0a60*/  NOP ;  /* 0x0000000000007918 */ /* 0x000fc00000000000 */
[----:B------:R-:W-:-:S00]  /*0a70*/  NOP ;  /* 0x0000000000007918 */ /* 0x000fc00000000000 */
.L_x_1:


//--------------------- .nv.constant0.triton_poi_fused__unsafe_index_add_44 --------------------------
	.section	.nv.constant0.triton_poi_fused__unsafe_index_add_44,"a",@progbits
	.sectionflags	@""
	.align	4
.nv.constant0.triton_poi_fused__unsafe_index_add_44:
	.zero		564
